//
// Generated by NVIDIA NVVM Compiler
//
// Compiler Build ID: CL-36424714
// Cuda compilation tools, release 13.0, V13.0.88
// Based on NVVM 20.0.0
//

.version 9.0
.target sm_100
.address_size 64

	// .globl	_Z12gaussianBlurPhS_jjPfi

.visible .entry _Z12gaussianBlurPhS_jjPfi(
	.param .u64 .ptr .align 1 _Z12gaussianBlurPhS_jjPfi_param_0,
	.param .u64 .ptr .align 1 _Z12gaussianBlurPhS_jjPfi_param_1,
	.param .u32 _Z12gaussianBlurPhS_jjPfi_param_2,
	.param .u32 _Z12gaussianBlurPhS_jjPfi_param_3,
	.param .u64 .ptr .align 1 _Z12gaussianBlurPhS_jjPfi_param_4,
	.param .u32 _Z12gaussianBlurPhS_jjPfi_param_5
)
{
	.reg .pred 	%p<94>;
	.reg .b16 	%rs<16>;
	.reg .b32 	%r<98>;
	.reg .b32 	%f<99>;
	.reg .b64 	%rd<47>;

	ld.param.u64 	%rd7, [_Z12gaussianBlurPhS_jjPfi_param_0];
	ld.param.u64 	%rd6, [_Z12gaussianBlurPhS_jjPfi_param_1];
	ld.param.u32 	%r45, [_Z12gaussianBlurPhS_jjPfi_param_2];
	ld.param.u32 	%r43, [_Z12gaussianBlurPhS_jjPfi_param_3];
	ld.param.u64 	%rd8, [_Z12gaussianBlurPhS_jjPfi_param_4];
	ld.param.u32 	%r44, [_Z12gaussianBlurPhS_jjPfi_param_5];
	cvta.to.global.u64 	%rd1, %rd8;
	cvta.to.global.u64 	%rd2, %rd7;
	mov.u32 	%r46, %ctaid.x;
	shl.b32 	%r1, %r46, 4;
	mov.u32 	%r2, %tid.x;
	add.s32 	%r3, %r1, %r2;
	mov.u32 	%r47, %ctaid.y;
	shl.b32 	%r48, %r47, 4;
	mov.u32 	%r49, %tid.y;
	add.s32 	%r50, %r48, %r49;
	setp.gt.u32 	%p2, %r3, %r43;
	setp.gt.u32 	%p3, %r50, %r45;
	or.pred  	%p4, %p2, %p3;
	@%p4 bra 	$L__BB0_46;
	shr.u32 	%r51, %r44, 31;
	add.s32 	%r52, %r44, %r51;
	shr.s32 	%r6, %r52, 1;
	neg.s32 	%r5, %r6;
	setp.ge.s32 	%p5, %r5, %r6;
	mov.f32 	%f97, 0f00000000;
	@%p5 bra 	$L__BB0_45;
	sub.s32 	%r53, %r6, %r5;
	and.b32  	%r7, %r53, 7;
	and.b32  	%r8, %r53, 1;
	add.s32 	%r54, %r2, %r5;
	add.s32 	%r9, %r54, %r1;
	and.b32  	%r55, %r53, -8;
	neg.s32 	%r10, %r55;
	mov.f32 	%f97, 0f00000000;
	mov.u32 	%r89, %r5;
$L__BB0_3:
	sub.s32 	%r56, %r5, %r6;
	setp.gt.u32 	%p6, %r56, -8;
	add.s32 	%r57, %r89, %r50;
	setp.gt.s32 	%p7, %r57, -1;
	setp.lt.u32 	%p8, %r57, %r45;
	and.pred  	%p1, %p7, %p8;
	add.s32 	%r58, %r89, %r6;
	mul.lo.s32 	%r12, %r58, %r44;
	add.s32 	%r13, %r12, %r6;
	mul.lo.s32 	%r14, %r57, %r43;
	mov.u32 	%r96, %r5;
	@%p6 bra 	$L__BB0_23;
	add.s32 	%r94, %r5, 3;
	add.s32 	%r92, %r9, %r14;
	add.s32 	%r59, %r5, %r6;
	add.s32 	%r91, %r59, %r12;
	mov.u32 	%r90, %r10;
	mov.u32 	%r93, %r9;
$L__BB0_5:
	.pragma "nounroll";
	setp.gt.s32 	%p9, %r93, -1;
	setp.lt.u32 	%p10, %r93, %r43;
	and.pred  	%p11, %p9, %p10;
	and.pred  	%p12, %p1, %p11;
	mul.wide.s32 	%rd9, %r91, 4;
	add.s64 	%rd3, %rd1, %rd9;
	not.pred 	%p13, %p12;
	@%p13 bra 	$L__BB0_7;
	cvt.u64.u32 	%rd10, %r92;
	add.s64 	%rd11, %rd2, %rd10;
	ld.global.u8 	%rs1, [%rd11];
	cvt.rn.f32.u16 	%f43, %rs1;
	ld.global.f32 	%f44, [%rd3];
	fma.rn.f32 	%f97, %f44, %f43, %f97;
$L__BB0_7:
	add.s32 	%r60, %r93, 1;
	setp.gt.s32 	%p14, %r60, -1;
	setp.lt.u32 	%p15, %r60, %r43;
	and.pred  	%p16, %p14, %p15;
	and.pred  	%p17, %p1, %p16;
	not.pred 	%p18, %p17;
	@%p18 bra 	$L__BB0_9;
	add.s32 	%r61, %r92, 1;
	cvt.u64.u32 	%rd12, %r61;
	add.s64 	%rd13, %rd2, %rd12;
	ld.global.u8 	%rs2, [%rd13];
	cvt.rn.f32.u16 	%f45, %rs2;
	ld.global.f32 	%f46, [%rd3+4];
	fma.rn.f32 	%f97, %f46, %f45, %f97;
$L__BB0_9:
	add.s32 	%r62, %r93, 2;
	setp.gt.s32 	%p19, %r62, -1;
	setp.lt.u32 	%p20, %r62, %r43;
	and.pred  	%p21, %p19, %p20;
	and.pred  	%p22, %p1, %p21;
	not.pred 	%p23, %p22;
	@%p23 bra 	$L__BB0_11;
	add.s32 	%r63, %r92, 2;
	cvt.u64.u32 	%rd14, %r63;
	add.s64 	%rd15, %rd2, %rd14;
	ld.global.u8 	%rs3, [%rd15];
	cvt.rn.f32.u16 	%f47, %rs3;
	ld.global.f32 	%f48, [%rd3+8];
	fma.rn.f32 	%f97, %f48, %f47, %f97;
$L__BB0_11:
	add.s32 	%r64, %r93, 3;
	setp.gt.s32 	%p24, %r64, -1;
	setp.lt.u32 	%p25, %r64, %r43;
	and.pred  	%p26, %p24, %p25;
	and.pred  	%p27, %p1, %p26;
	not.pred 	%p28, %p27;
	@%p28 bra 	$L__BB0_13;
	add.s32 	%r65, %r92, 3;
	cvt.u64.u32 	%rd16, %r65;
	add.s64 	%rd17, %rd2, %rd16;
	ld.global.u8 	%rs4, [%rd17];
	cvt.rn.f32.u16 	%f49, %rs4;
	ld.global.f32 	%f50, [%rd3+12];
	fma.rn.f32 	%f97, %f50, %f49, %f97;
$L__BB0_13:
	add.s32 	%r66, %r93, 4;
	setp.gt.s32 	%p29, %r66, -1;
	setp.lt.u32 	%p30, %r66, %r43;
	and.pred  	%p31, %p29, %p30;
	and.pred  	%p32, %p1, %p31;
	not.pred 	%p33, %p32;
	@%p33 bra 	$L__BB0_15;
	add.s32 	%r67, %r92, 4;
	cvt.u64.u32 	%rd18, %r67;
	add.s64 	%rd19, %rd2, %rd18;
	ld.global.u8 	%rs5, [%rd19];
	cvt.rn.f32.u16 	%f51, %rs5;
	ld.global.f32 	%f52, [%rd3+16];
	fma.rn.f32 	%f97, %f52, %f51, %f97;
$L__BB0_15:
	add.s32 	%r68, %r93, 5;
	setp.gt.s32 	%p34, %r68, -1;
	setp.lt.u32 	%p35, %r68, %r43;
	and.pred  	%p36, %p34, %p35;
	and.pred  	%p37, %p1, %p36;
	not.pred 	%p38, %p37;
	@%p38 bra 	$L__BB0_17;
	add.s32 	%r69, %r92, 5;
	cvt.u64.u32 	%rd20, %r69;
	add.s64 	%rd21, %rd2, %rd20;
	ld.global.u8 	%rs6, [%rd21];
	cvt.rn.f32.u16 	%f53, %rs6;
	ld.global.f32 	%f54, [%rd3+20];
	fma.rn.f32 	%f97, %f54, %f53, %f97;
$L__BB0_17:
	add.s32 	%r70, %r93, 6;
	setp.gt.s32 	%p39, %r70, -1;
	setp.lt.u32 	%p40, %r70, %r43;
	and.pred  	%p41, %p39, %p40;
	and.pred  	%p42, %p1, %p41;
	not.pred 	%p43, %p42;
	@%p43 bra 	$L__BB0_19;
	add.s32 	%r71, %r92, 6;
	cvt.u64.u32 	%rd22, %r71;
	add.s64 	%rd23, %rd2, %rd22;
	ld.global.u8 	%rs7, [%rd23];
	cvt.rn.f32.u16 	%f55, %rs7;
	ld.global.f32 	%f56, [%rd3+24];
	fma.rn.f32 	%f97, %f56, %f55, %f97;
$L__BB0_19:
	add.s32 	%r72, %r93, 7;
	setp.gt.s32 	%p44, %r72, -1;
	setp.lt.u32 	%p45, %r72, %r43;
	and.pred  	%p46, %p44, %p45;
	and.pred  	%p47, %p1, %p46;
	not.pred 	%p48, %p47;
	@%p48 bra 	$L__BB0_21;
	add.s32 	%r73, %r92, 7;
	cvt.u64.u32 	%rd24, %r73;
	add.s64 	%rd25, %rd2, %rd24;
	ld.global.u8 	%rs8, [%rd25];
	cvt.rn.f32.u16 	%f57, %rs8;
	ld.global.f32 	%f58, [%rd3+28];
	fma.rn.f32 	%f97, %f58, %f57, %f97;
$L__BB0_21:
	add.s32 	%r94, %r94, 8;
	add.s32 	%r93, %r93, 8;
	add.s32 	%r92, %r92, 8;
	add.s32 	%r91, %r91, 8;
	add.s32 	%r90, %r90, 8;
	setp.ne.s32 	%p49, %r90, 0;
	@%p49 bra 	$L__BB0_5;
	add.s32 	%r96, %r94, -3;
$L__BB0_23:
	setp.eq.s32 	%p50, %r7, 0;
	@%p50 bra 	$L__BB0_44;
	add.s32 	%r74, %r7, -1;
	setp.lt.u32 	%p51, %r74, 3;
	@%p51 bra 	$L__BB0_34;
	add.s32 	%r30, %r96, %r3;
	setp.gt.s32 	%p52, %r30, -1;
	setp.lt.u32 	%p53, %r30, %r43;
	and.pred  	%p54, %p52, %p53;
	and.pred  	%p56, %p1, %p54;
	add.s32 	%r75, %r13, %r96;
	mul.wide.s32 	%rd26, %r75, 4;
	add.s64 	%rd4, %rd1, %rd26;
	not.pred 	%p57, %p56;
	@%p57 bra 	$L__BB0_27;
	add.s32 	%r76, %r30, %r14;
	cvt.u64.u32 	%rd27, %r76;
	add.s64 	%rd28, %rd2, %rd27;
	ld.global.u8 	%rs9, [%rd28];
	cvt.rn.f32.u16 	%f60, %rs9;
	ld.global.f32 	%f61, [%rd4];
	fma.rn.f32 	%f97, %f61, %f60, %f97;
$L__BB0_27:
	add.s32 	%r31, %r30, 1;
	setp.gt.s32 	%p58, %r31, -1;
	setp.lt.u32 	%p59, %r31, %r43;
	and.pred  	%p60, %p58, %p59;
	and.pred  	%p61, %p1, %p60;
	not.pred 	%p62, %p61;
	@%p62 bra 	$L__BB0_29;
	add.s32 	%r77, %r31, %r14;
	cvt.u64.u32 	%rd29, %r77;
	add.s64 	%rd30, %rd2, %rd29;
	ld.global.u8 	%rs10, [%rd30];
	cvt.rn.f32.u16 	%f62, %rs10;
	ld.global.f32 	%f63, [%rd4+4];
	fma.rn.f32 	%f97, %f63, %f62, %f97;
$L__BB0_29:
	add.s32 	%r32, %r30, 2;
	setp.gt.s32 	%p63, %r32, -1;
	setp.lt.u32 	%p64, %r32, %r43;
	and.pred  	%p65, %p63, %p64;
	and.pred  	%p66, %p1, %p65;
	not.pred 	%p67, %p66;
	@%p67 bra 	$L__BB0_31;
	add.s32 	%r78, %r32, %r14;
	cvt.u64.u32 	%rd31, %r78;
	add.s64 	%rd32, %rd2, %rd31;
	ld.global.u8 	%rs11, [%rd32];
	cvt.rn.f32.u16 	%f64, %rs11;
	ld.global.f32 	%f65, [%rd4+8];
	fma.rn.f32 	%f97, %f65, %f64, %f97;
$L__BB0_31:
	add.s32 	%r33, %r30, 3;
	setp.gt.s32 	%p68, %r33, -1;
	setp.lt.u32 	%p69, %r33, %r43;
	and.pred  	%p70, %p68, %p69;
	and.pred  	%p71, %p1, %p70;
	not.pred 	%p72, %p71;
	@%p72 bra 	$L__BB0_33;
	add.s32 	%r79, %r33, %r14;
	cvt.u64.u32 	%rd33, %r79;
	add.s64 	%rd34, %rd2, %rd33;
	ld.global.u8 	%rs12, [%rd34];
	cvt.rn.f32.u16 	%f66, %rs12;
	ld.global.f32 	%f67, [%rd4+12];
	fma.rn.f32 	%f97, %f67, %f66, %f97;
$L__BB0_33:
	add.s32 	%r96, %r96, 4;
$L__BB0_34:
	sub.s32 	%r81, %r6, %r5;
	and.b32  	%r80, %r81, 3;
	setp.eq.s32 	%p73, %r80, 0;
	@%p73 bra 	$L__BB0_44;
	setp.eq.s32 	%p74, %r80, 1;
	@%p74 bra 	$L__BB0_41;
	add.s32 	%r36, %r96, %r3;
	setp.gt.s32 	%p75, %r36, -1;
	setp.lt.u32 	%p76, %r36, %r43;
	and.pred  	%p77, %p75, %p76;
	and.pred  	%p79, %p1, %p77;
	add.s32 	%r82, %r13, %r96;
	mul.wide.s32 	%rd35, %r82, 4;
	add.s64 	%rd5, %rd1, %rd35;
	not.pred 	%p80, %p79;
	@%p80 bra 	$L__BB0_38;
	add.s32 	%r83, %r36, %r14;
	cvt.u64.u32 	%rd36, %r83;
	add.s64 	%rd37, %rd2, %rd36;
	ld.global.u8 	%rs13, [%rd37];
	cvt.rn.f32.u16 	%f69, %rs13;
	ld.global.f32 	%f70, [%rd5];
	fma.rn.f32 	%f97, %f70, %f69, %f97;
$L__BB0_38:
	add.s32 	%r37, %r36, 1;
	setp.gt.s32 	%p81, %r37, -1;
	setp.lt.u32 	%p82, %r37, %r43;
	and.pred  	%p83, %p81, %p82;
	and.pred  	%p84, %p1, %p83;
	not.pred 	%p85, %p84;
	@%p85 bra 	$L__BB0_40;
	add.s32 	%r84, %r37, %r14;
	cvt.u64.u32 	%rd38, %r84;
	add.s64 	%rd39, %rd2, %rd38;
	ld.global.u8 	%rs14, [%rd39];
	cvt.rn.f32.u16 	%f71, %rs14;
	ld.global.f32 	%f72, [%rd5+4];
	fma.rn.f32 	%f97, %f72, %f71, %f97;
$L__BB0_40:
	add.s32 	%r96, %r96, 2;
$L__BB0_41:
	setp.eq.s32 	%p86, %r8, 0;
	@%p86 bra 	$L__BB0_44;
	add.s32 	%r40, %r96, %r3;
	setp.gt.s32 	%p87, %r40, -1;
	setp.lt.u32 	%p88, %r40, %r43;
	and.pred  	%p89, %p87, %p88;
	and.pred  	%p91, %p1, %p89;
	not.pred 	%p92, %p91;
	@%p92 bra 	$L__BB0_44;
	add.s32 	%r85, %r13, %r96;
	add.s32 	%r86, %r40, %r14;
	cvt.u64.u32 	%rd40, %r86;
	add.s64 	%rd41, %rd2, %rd40;
	ld.global.u8 	%rs15, [%rd41];
	cvt.rn.f32.u16 	%f73, %rs15;
	mul.wide.s32 	%rd42, %r85, 4;
	add.s64 	%rd43, %rd1, %rd42;
	ld.global.f32 	%f74, [%rd43];
	fma.rn.f32 	%f97, %f74, %f73, %f97;
$L__BB0_44:
	add.s32 	%r89, %r89, 1;
	setp.ne.s32 	%p93, %r89, %r6;
	@%p93 bra 	$L__BB0_3;
$L__BB0_45:
	cvt.rzi.u32.f32 	%r87, %f97;
	mad.lo.s32 	%r88, %r43, %r50, %r3;
	cvt.s64.s32 	%rd44, %r88;
	cvta.to.global.u64 	%rd45, %rd6;
	add.s64 	%rd46, %rd45, %rd44;
	st.global.u8 	[%rd46], %r87;
$L__BB0_46:
	ret;

}


// ===== COMPILED SASS (sm_100) =====

	.target	sm_100

	.elftype	@"ET_EXEC"


//--------------------- .note.nv.tkinfo           --------------------------
	.section	.note.nv.tkinfo,"",@"SHT_NOTE"
	.sectionflags	@"SHF_NOTE_NV_TKINFO"
	.tkinfo
        /*0018*/ 	.word	0x00000002
        /*0030*/ 	.string	""
        /*0030*/ 	.string	"ptxas"
        /*0030*/ 	.string	"Cuda compilation tools, release 13.0, V13.0.88"
        /*0030*/ 	.string	"Build cuda_13.0.r13.0/compiler.36424714_0"
        /*0030*/ 	.string	"-arch sm_100 -m 64 "



//--------------------- .note.nv.cuinfo           --------------------------
	.section	.note.nv.cuinfo,"",@"SHT_NOTE"
	.sectionflags	@"SHF_NOTE_NV_CUINFO"
        /*0018*/ 	.short	0x0002
        /*001a*/ 	.short	0x0064
        /*001c*/ 	.short	0x0082
	.zero		2


//--------------------- .nv.info                  --------------------------
	.section	.nv.info,"",@"SHT_CUDA_INFO"
	.align	4


	//----- nvinfo : EIATTR_REGCOUNT
	.align		4
        /*0000*/ 	.byte	0x04, 0x2f
        /*0002*/ 	.short	(.L_1 - .L_0)
	.align		4
.L_0:
        /*0004*/ 	.word	index@(_Z12gaussianBlurPhS_jjPfi)
        /*0008*/ 	.word	0x00000020


	//----- nvinfo : EIATTR_FRAME_SIZE
	.align		4
.L_1:
        /*000c*/ 	.byte	0x04, 0x11
        /*000e*/ 	.short	(.L_3 - .L_2)
	.align		4
.L_2:
        /*0010*/ 	.word	index@(_Z12gaussianBlurPhS_jjPfi)
        /*0014*/ 	.word	0x00000000


	//----- nvinfo : EIATTR_MIN_STACK_SIZE
	.align		4
.L_3:
        /*0018*/ 	.byte	0x04, 0x12
        /*001a*/ 	.short	(.L_5 - .L_4)
	.align		4
.L_4:
        /*001c*/ 	.word	index@(_Z12gaussianBlurPhS_jjPfi)
        /*0020*/ 	.word	0x00000000
.L_5:


//--------------------- .nv.compat                --------------------------
	.section	.nv.compat,"",@"SHT_CUDA_COMPAT_INFO"
	.align	4
        /*0000*/ 	.byte	0x02, 0x09, 0x00, 0x00, 0x02, 0x02, 0x01, 0x00, 0x02, 0x05, 0x05, 0x00, 0x03, 0x07, 0x01, 0x01
        /*0010*/ 	.byte	0x02, 0x03, 0x00, 0x00, 0x02, 0x06, 0x01, 0x00, 0x04, 0x0b, 0x08, 0x00, 0x09, 0x00, 0x00, 0x00
        /*0020*/ 	.byte	0x00, 0x00, 0x00, 0x00


//--------------------- .nv.info._Z12gaussianBlurPhS_jjPfi --------------------------
	.section	.nv.info._Z12gaussianBlurPhS_jjPfi,"",@"SHT_CUDA_INFO"
	.sectionflags	@""
	.align	4


	//----- nvinfo : EIATTR_CUDA_API_VERSION
	.align		4
        /*0000*/ 	.byte	0x04, 0x37
        /*0002*/ 	.short	(.L_7 - .L_6)
.L_6:
        /*0004*/ 	.word	0x00000082


	//----- nvinfo : EIATTR_KPARAM_INFO
	.align		4
.L_7:
        /*0008*/ 	.byte	0x04, 0x17
        /*000a*/ 	.short	(.L_9 - .L_8)
.L_8:
        /*000c*/ 	.word	0x00000000
        /*0010*/ 	.short	0x0005
        /*0012*/ 	.short	0x0020
        /*0014*/ 	.byte	0x00, 0xf0, 0x11, 0x00


	//----- nvinfo : EIATTR_KPARAM_INFO
	.align		4
.L_9:
        /*0018*/ 	.byte	0x04, 0x17
        /*001a*/ 	.short	(.L_11 - .L_10)
.L_10:
        /*001c*/ 	.word	0x00000000
        /*0020*/ 	.short	0x0004
        /*0022*/ 	.short	0x0018
        /*0024*/ 	.byte	0x00, 0xf5, 0x21, 0x00


	//----- nvinfo : EIATTR_KPARAM_INFO
	.align		4
.L_11:
        /*0028*/ 	.byte	0x04, 0x17
        /*002a*/ 	.short	(.L_13 - .L_12)
.L_12:
        /*002c*/ 	.word	0x00000000
        /*0030*/ 	.short	0x0003
        /*0032*/ 	.short	0x0014
        /*0034*/ 	.byte	0x00, 0xf0, 0x11, 0x00


	//----- nvinfo : EIATTR_KPARAM_INFO
	.align		4
.L_13:
        /*0038*/ 	.byte	0x04, 0x17
        /*003a*/ 	.short	(.L_15 - .L_14)
.L_14:
        /*003c*/ 	.word	0x00000000
        /*0040*/ 	.short	0x0002
        /*0042*/ 	.short	0x0010
        /*0044*/ 	.byte	0x00, 0xf0, 0x11, 0x00


	//----- nvinfo : EIATTR_KPARAM_INFO
	.align		4
.L_15:
        /*0048*/ 	.byte	0x04, 0x17
        /*004a*/ 	.short	(.L_17 - .L_16)
.L_16:
        /*004c*/ 	.word	0x00000000
        /*0050*/ 	.short	0x0001
        /*0052*/ 	.short	0x0008
        /*0054*/ 	.byte	0x00, 0xf5, 0x21, 0x00


	//----- nvinfo : EIATTR_KPARAM_INFO
	.align		4
.L_17:
        /*0058*/ 	.byte	0x04, 0x17
        /*005a*/ 	.short	(.L_19 - .L_18)
.L_18:
        /*005c*/ 	.word	0x00000000
        /*0060*/ 	.short	0x0000
        /*0062*/ 	.short	0x0000
        /*0064*/ 	.byte	0x00, 0xf5, 0x21, 0x00


	//----- nvinfo : EIATTR_SPARSE_MMA_MASK
	.align		4
.L_19:
        /*0068*/ 	.byte	0x03, 0x50
        /*006a*/ 	.short	0x0000


	//----- nvinfo : EIATTR_MAXREG_COUNT
	.align		4
        /*006c*/ 	.byte	0x03, 0x1b
        /*006e*/ 	.short	0x00ff


	//----- nvinfo : EIATTR_MERCURY_ISA_VERSION
	.align		4
        /*0070*/ 	.byte	0x03, 0x5f
        /*0072*/ 	.short	0x0101


	//----- nvinfo : EIATTR_VRC_CTA_INIT_COUNT
	.align		4
        /*0074*/ 	.byte	0x02, 0x4a
	.zero		1
	.zero		1


	//----- nvinfo : EIATTR_EXIT_INSTR_OFFSETS
	.align		4
        /*0078*/ 	.byte	0x04, 0x1c
        /*007a*/ 	.short	(.L_21 - .L_20)


	//   ....[0]....
.L_20:
        /*007c*/ 	.word	0x000000a0


	//   ....[1]....
        /*0080*/ 	.word	0x00001150


	//----- nvinfo : EIATTR_CRS_STACK_SIZE
	.align		4
.L_21:
        /*0084*/ 	.byte	0x04, 0x1e
        /*0086*/ 	.short	(.L_23 - .L_22)
.L_22:
        /*0088*/ 	.word	0x00000000


	//----- nvinfo : EIATTR_CBANK_PARAM_SIZE
	.align		4
.L_23:
        /*008c*/ 	.byte	0x03, 0x19
        /*008e*/ 	.short	0x0024


	//----- nvinfo : EIATTR_PARAM_CBANK
	.align		4
        /*0090*/ 	.byte	0x04, 0x0a
        /*0092*/ 	.short	(.L_25 - .L_24)
	.align		4
.L_24:
        /*0094*/ 	.word	index@(.nv.constant0._Z12gaussianBlurPhS_jjPfi)
        /*0098*/ 	.short	0x0380
        /*009a*/ 	.short	0x0024


	//----- nvinfo : EIATTR_SW_WAR
	.align		4
.L_25:
        /*009c*/ 	.byte	0x04, 0x36
        /*009e*/ 	.short	(.L_27 - .L_26)
.L_26:
        /*00a0*/ 	.word	0x00000008
.L_27:


//--------------------- .nv.callgraph             --------------------------
	.section	.nv.callgraph,"",@"SHT_CUDA_CALLGRAPH"
	.align	4
	.sectionentsize	8
	.align		4
        /*0000*/ 	.word	0x00000000
	.align		4
        /*0004*/ 	.word	0xffffffff
	.align		4
        /*0008*/ 	.word	0x00000000
	.align		4
        /*000c*/ 	.word	0xfffffffe
	.align		4
        /*0010*/ 	.word	0x00000000
	.align		4
        /*0014*/ 	.word	0xfffffffd
	.align		4
        /*0018*/ 	.word	0x00000000
	.align		4
        /*001c*/ 	.word	0xfffffffc


//--------------------- .text._Z12gaussianBlurPhS_jjPfi --------------------------
	.section	.text._Z12gaussianBlurPhS_jjPfi,"ax",@progbits
	.align	128
        .global         _Z12gaussianBlurPhS_jjPfi
        .type           _Z12gaussianBlurPhS_jjPfi,@function
        .size           _Z12gaussianBlurPhS_jjPfi,(.L_x_9 - _Z12gaussianBlurPhS_jjPfi)
        .other          _Z12gaussianBlurPhS_jjPfi,@"STO_CUDA_ENTRY STV_DEFAULT"
_Z12gaussianBlurPhS_jjPfi:
.text._Z12gaussianBlurPhS_jjPfi:
[----:B------:R-:W-:Y:S01]  /*0000*/  LDC R1, c[0x0][0x37c] ;  /* 0x0000df00ff017b82 */ /* 0x000fe20000000800 */
[----:B------:R-:W0:Y:S01]  /*0010*/  S2R R0, SR_CTAID.Y ;  /* 0x0000000000007919 */ /* 0x000e220000002600 */
[----:B------:R-:W1:Y:S01]  /*0020*/  LDCU.64 UR4, c[0x0][0x390] ;  /* 0x00007200ff0477ac */ /* 0x000e620008000a00 */
[----:B------:R-:W0:Y:S01]  /*0030*/  S2R R3, SR_TID.Y ;  /* 0x0000000000037919 */ /* 0x000e220000002200 */
[----:B------:R-:W2:Y:S01]  /*0040*/  S2R R5, SR_CTAID.X ;  /* 0x0000000000057919 */ /* 0x000ea20000002500 */
[----:B------:R-:W2:Y:S01]  /*0050*/  S2R R4, SR_TID.X ;  /* 0x0000000000047919 */ /* 0x000ea20000002100 */
[----:B0-----:R-:W-:-:S05]  /*0060*/  IMAD R0, R0, 0x10, R3 ;  /* 0x0000001000007824 */ /* 0x001fca00078e0203 */
[----:B-1----:R-:W-:Y:S01]  /*0070*/  ISETP.GT.U32.AND P0, PT, R0, UR4, PT ;  /* 0x0000000400007c0c */ /* 0x002fe2000bf04070 */
[----:B--2---:R-:W-:-:S05]  /*0080*/  IMAD R3, R5, 0x10, R4 ;  /* 0x0000001005037824 */ /* 0x004fca00078e0204 */
[----:B------:R-:W-:-:S13]  /*0090*/  ISETP.GT.U32.OR P0, PT, R3, UR5, P0 ;  /* 0x0000000503007c0c */ /* 0x000fda0008704470 */
[----:B------:R-:W-:Y:S05]  /*00a0*/  @P0 EXIT ;  /* 0x000000000000094d */ /* 0x000fea0003800000 */
[----:B------:R-:W0:Y:S01]  /*00b0*/  LDCU UR4, c[0x0][0x3a0] ;  /* 0x00007400ff0477ac */ /* 0x000e220008000800 */
[----:B------:R-:W-:Y:S01]  /*00c0*/  IMAD.MOV.U32 R2, RZ, RZ, RZ ;  /* 0x000000ffff027224 */ /* 0x000fe200078e00ff */
[----:B------:R-:W1:Y:S01]  /*00d0*/  LDCU.64 UR14, c[0x0][0x358] ;  /* 0x00006b00ff0e77ac */ /* 0x000e620008000a00 */
[----:B0-----:R-:W-:-:S04]  /*00e0*/  ULEA.HI UR4, UR4, UR4, URZ, 0x1 ;  /* 0x0000000404047291 */ /* 0x001fc8000f8f08ff */
[----:B------:R-:W-:-:S04]  /*00f0*/  USHF.R.S32.HI UR4, URZ, 0x1, UR4 ;  /* 0x00000001ff047899 */ /* 0x000fc80008011404 */
[----:B------:R-:W-:-:S04]  /*0100*/  UIADD3 UR8, UPT, UPT, -UR4, URZ, URZ ;  /* 0x000000ff04087290 */ /* 0x000fc8000fffe1ff */
[----:B------:R-:W-:-:S09]  /*0110*/  UISETP.GE.AND UP0, UPT, UR8, UR4, UPT ;  /* 0x000000040800728c */ /* 0x000fd2000bf06270 */
[----:B-1----:R-:W-:Y:S05]  /*0120*/  BRA.U UP0, `(.L_x_0) ;  /* 0x0000000d00ec7547 */ /* 0x002fea000b800000 */
[----:B------:R-:W-:Y:S02]  /*0130*/  UIADD3 UR5, UPT, UPT, UR4, UR4, URZ ;  /* 0x0000000404057290 */ /* 0x000fe4000fffe0ff */
[----:B------:R-:W-:Y:S02]  /*0140*/  VIADD R4, R4, -UR4 ;  /* 0x8000000404047c36 */ /* 0x000fe40008000000 */
[----:B------:R-:W-:Y:S01]  /*0150*/  IMAD.MOV.U32 R2, RZ, RZ, RZ ;  /* 0x000000ffff027224 */ /* 0x000fe200078e00ff */
[----:B------:R-:W-:Y:S01]  /*0160*/  ULOP3.LUT UR6, UR5, 0xfffffff8, URZ, 0xc0, !UPT ;  /* 0xfffffff805067892 */ /* 0x000fe2000f8ec0ff */
[----:B------:R-:W-:Y:S01]  /*0170*/  IMAD R4, R5, 0x10, R4 ;  /* 0x0000001005047824 */ /* 0x000fe200078e0204 */
[----:B------:R-:W-:Y:S02]  /*0180*/  ULOP3.LUT UR5, UR5, 0x7, URZ, 0xc0, !UPT ;  /* 0x0000000705057892 */ /* 0x000fe4000f8ec0ff */
[----:B------:R-:W-:-:S03]  /*0190*/  UIADD3 UR9, UPT, UPT, -UR6, URZ, URZ ;  /* 0x000000ff06097290 */ /* 0x000fc6000fffe1ff */
[----:B------:R-:W-:-:S09]  /*01a0*/  UMOV UR6, UR8 ;  /* 0x0000000800067c82 */ /* 0x000fd20008000000 */
.L_x_7:
[----:B------:R-:W0:Y:S01]  /*01b0*/  LDCU UR12, c[0x0][0x390] ;  /* 0x00007200ff0c77ac */ /* 0x000e220008000800 */
[----:B------:R-:W-:Y:S02]  /*01c0*/  VIADD R5, R0, UR6 ;  /* 0x0000000600057c36 */ /* 0x000fe40008000000 */
[----:B------:R-:W-:Y:S01]  /*01d0*/  IMAD.U32 R22, RZ, RZ, UR8 ;  /* 0x00000008ff167e24 */ /* 0x000fe2000f8e00ff */
[----:B------:R-:W1:Y:S01]  /*01e0*/  LDCU UR11, c[0x0][0x3a0] ;  /* 0x00007400ff0b77ac */ /* 0x000e620008000800 */
[----:B------:R-:W-:Y:S02]  /*01f0*/  ULEA UR7, -UR4, URZ, 0x1 ;  /* 0x000000ff04077291 */ /* 0x000fe4000f8e09ff */
[----:B------:R-:W-:Y:S02]  /*0200*/  UIADD3 UR10, UPT, UPT, UR4, UR6, URZ ;  /* 0x00000006040a7290 */ /* 0x000fe4000fffe0ff */
[----:B------:R-:W-:Y:S02]  /*0210*/  UISETP.GT.U32.AND UP1, UPT, UR7, -0x8, UPT ;  /* 0xfffffff80700788c */ /* 0x000fe4000bf24070 */
[----:B------:R-:W-:Y:S01]  /*0220*/  UIADD3 UR6, UPT, UPT, UR6, 0x1, URZ ;  /* 0x0000000106067890 */ /* 0x000fe2000fffe0ff */
[----:B0-----:R-:W-:-:S03]  /*0230*/  ISETP.GE.U32.AND P0, PT, R5, UR12, PT ;  /* 0x0000000c05007c0c */ /* 0x001fc6000bf06070 */
[----:B------:R-:W-:Y:S01]  /*0240*/  UISETP.NE.AND UP0, UPT, UR6, UR4, UPT ;  /* 0x000000040600728c */ /* 0x000fe2000bf05270 */
[----:B------:R-:W-:Y:S01]  /*0250*/  ISETP.GT.AND P0, PT, R5, -0x1, !P0 ;  /* 0xffffffff0500780c */ /* 0x000fe20004704270 */
[----:B-1----:R-:W-:Y:S01]  /*0260*/  UIMAD UR13, UR10, UR11, UR4 ;  /* 0x0000000b0a0d72a4 */ /* 0x002fe2000f8e0204 */
[----:B------:R-:W-:Y:S11]  /*0270*/  BRA.U UP1, `(.L_x_1) ;  /* 0x0000000501d07547 */ /* 0x000ff6000b800000 */
[----:B------:R-:W0:Y:S01]  /*0280*/  LDC.64 R8, c[0x0][0x398] ;  /* 0x0000e600ff087b82 */ /* 0x000e220000000a00 */
[----:B------:R-:W1:Y:S01]  /*0290*/  LDCU UR16, c[0x0][0x394] ;  /* 0x00007280ff1077ac */ /* 0x000e620008000800 */
[----:B------:R-:W-:Y:S01]  /*02a0*/  IMAD.MOV.U32 R6, RZ, RZ, R4 ;  /* 0x000000ffff067224 */ /* 0x000fe200078e0004 */
[----:B------:R-:W-:Y:S02]  /*02b0*/  UIADD3 UR7, UPT, UPT, -UR4, UR4, URZ ;  /* 0x0000000404077290 */ /* 0x000fe4000fffe1ff */
[----:B------:R-:W-:Y:S02]  /*02c0*/  UIADD3 UR12, UPT, UPT, -UR4, 0x3, URZ ;  /* 0x00000003040c7890 */ /* 0x000fe4000fffe1ff */
[----:B------:R-:W-:Y:S01]  /*02d0*/  UIMAD UR7, UR10, UR11, UR7 ;  /* 0x0000000b0a0772a4 */ /* 0x000fe2000f8e0207 */
[----:B------:R-:W2:Y:S03]  /*02e0*/  LDCU UR17, c[0x0][0x394] ;  /* 0x00007280ff1177ac */ /* 0x000ea60008000800 */
[----:B------:R-:W-:-:S02]  /*02f0*/  IMAD.U32 R22, RZ, RZ, UR12 ;  /* 0x0000000cff167e24 */ /* 0x000fc4000f8e00ff */
[----:B------:R-:W-:Y:S01]  /*0300*/  IMAD.U32 R23, RZ, RZ, UR7 ;  /* 0x00000007ff177e24 */ /* 0x000fe2000f8e00ff */
[----:B------:R-:W-:Y:S01]  /*0310*/  UMOV UR7, UR9 ;  /* 0x0000000900077c82 */ /* 0x000fe20008000000 */
[----:B-1----:R-:W-:-:S07]  /*0320*/  IMAD R7, R5, UR16, R4 ;  /* 0x0000001005077c24 */ /* 0x002fce000f8e0204 */
.L_x_2:
[C---:B--2---:R-:W-:Y:S01]  /*0330*/  ISETP.GE.U32.AND P2, PT, R6.reuse, UR17, PT ;  /* 0x0000001106007c0c */ /* 0x044fe2000bf46070 */
[----:B------:R-:W-:-:S03]  /*0340*/  VIADD R10, R6, 0x1 ;  /* 0x00000001060a7836 */ /* 0x000fc60000000000 */
[----:B------:R-:W-:Y:S02]  /*0350*/  ISETP.GT.AND P2, PT, R6, -0x1, !P2 ;  /* 0xffffffff0600780c */ /* 0x000fe40005744270 */
[C---:B------:R-:W-:Y:S02]  /*0360*/  ISETP.GE.U32.AND P1, PT, R10.reuse, UR17, PT ;  /* 0x000000110a007c0c */ /* 0x040fe4000bf26070 */
[----:B------:R-:W-:Y:S02]  /*0370*/  PLOP3.LUT P2, PT, P0, P2, PT, 0x80, 0x8 ;  /* 0x000000000008781c */ /* 0x000fe40000745070 */
[----:B------:R-:W-:Y:S01]  /*0380*/  ISETP.GT.AND P1, PT, R10, -0x1, !P1 ;  /* 0xffffffff0a00780c */ /* 0x000fe20004f24270 */
[----:B0-----:R-:W-:-:S03]  /*0390*/  IMAD.WIDE R10, R23, 0x4, R8 ;  /* 0x00000004170a7825 */ /* 0x001fc600078e0208 */
[----:B------:R-:W-:-:S07]  /*03a0*/  PLOP3.LUT P1, PT, P0, P1, PT, 0x80, 0x8 ;  /* 0x000000000008781c */ /* 0x000fce0000723070 */
[----:B------:R-:W0:Y:S01]  /*03b0*/  @P2 LDC.64 R14, c[0x0][0x380] ;  /* 0x0000e000ff0e2b82 */ /* 0x000e220000000a00 */
[----:B------:R-:W2:Y:S05]  /*03c0*/  @P2 LDG.E R16, desc[UR14][R10.64] ;  /* 0x0000000e0a102981 */ /* 0x000eaa000c1e1900 */
[----:B------:R-:W3:Y:S02]  /*03d0*/  @P1 LDG.E R25, desc[UR14][R10.64+0x4] ;  /* 0x0000040e0a191981 */ /* 0x000ee4000c1e1900 */
[----:B------:R-:W1:Y:S01]  /*03e0*/  @P1 LDC.64 R12, c[0x0][0x380] ;  /* 0x0000e000ff0c1b82 */ /* 0x000e620000000a00 */
[C---:B------:R-:W-:Y:S01]  /*03f0*/  @P1 VIADD R17, R7.reuse, 0x1 ;  /* 0x0000000107111836 */ /* 0x040fe20000000000 */
[----:B0-----:R-:W-:-:S05]  /*0400*/  @P2 IADD3 R14, P3, PT, R7, R14, RZ ;  /* 0x0000000e070e2210 */ /* 0x001fca0007f7e0ff */
[----:B------:R-:W-:-:S05]  /*0410*/  @P2 IMAD.X R15, RZ, RZ, R15, P3 ;  /* 0x000000ffff0f2224 */ /* 0x000fca00018e060f */
[----:B------:R0:W4:Y:S01]  /*0420*/  @P2 LDG.E.U8 R14, desc[UR14][R14.64] ;  /* 0x0000000e0e0e2981 */ /* 0x000122000c1e1100 */
[----:B-1----:R-:W-:-:S05]  /*0430*/  @P1 IADD3 R12, P3, PT, R17, R12, RZ ;  /* 0x0000000c110c1210 */ /* 0x002fca0007f7e0ff */
[----:B------:R-:W-:-:S05]  /*0440*/  @P1 IMAD.X R13, RZ, RZ, R13, P3 ;  /* 0x000000ffff0d1224 */ /* 0x000fca00018e060d */
[----:B------:R4:W5:Y:S01]  /*0450*/  @P1 LDG.E.U8 R12, desc[UR14][R12.64] ;  /* 0x0000000e0c0c1981 */ /* 0x000962000c1e1100 */
[C---:B------:R-:W-:Y:S02]  /*0460*/  VIADD R17, R6.reuse, 0x2 ;  /* 0x0000000206117836 */ /* 0x040fe40000000000 */
[----:B------:R-:W-:-:S03]  /*0470*/  VIADD R18, R6, 0x3 ;  /* 0x0000000306127836 */ /* 0x000fc60000000000 */
[C---:B------:R-:W-:Y:S01]  /*0480*/  ISETP.GE.U32.AND P6, PT, R17.reuse, UR17, PT ;  /* 0x0000001111007c0c */ /* 0x040fe2000bfc6070 */
[----:B------:R-:W-:Y:S01]  /*0490*/  VIADD R19, R6, 0x4 ;  /* 0x0000000406137836 */ /* 0x000fe20000000000 */
[----:B------:R-:W-:Y:S02]  /*04a0*/  ISETP.GE.U32.AND P5, PT, R18, UR17, PT ;  /* 0x0000001112007c0c */ /* 0x000fe4000bfa6070 */
[----:B------:R-:W-:Y:S01]  /*04b0*/  ISETP.GT.AND P6, PT, R17, -0x1, !P6 ;  /* 0xffffffff1100780c */ /* 0x000fe200077c4270 */
[----:B0-----:R-:W-:Y:S01]  /*04c0*/  VIADD R15, R6, 0x5 ;  /* 0x00000005060f7836 */ /* 0x001fe20000000000 */
[----:B------:R-:W-:Y:S02]  /*04d0*/  ISETP.GT.AND P5, PT, R18, -0x1, !P5 ;  /* 0xffffffff1200780c */ /* 0x000fe40006fa4270 */
[----:B------:R-:W-:Y:S02]  /*04e0*/  PLOP3.LUT P6, PT, P0, P6, PT, 0x80, 0x8 ;  /* 0x000000000008781c */ /* 0x000fe400007cd070 */
[----:B------:R-:W-:-:S02]  /*04f0*/  ISETP.GE.U32.AND P4, PT, R19, UR17, PT ;  /* 0x0000001113007c0c */ /* 0x000fc4000bf86070 */
[----:B------:R-:W-:Y:S02]  /*0500*/  PLOP3.LUT P5, PT, P0, P5, PT, 0x80, 0x8 ;  /* 0x000000000008781c */ /* 0x000fe400007ab070 */
[----:B------:R-:W-:Y:S02]  /*0510*/  ISETP.GT.AND P4, PT, R19, -0x1, !P4 ;  /* 0xffffffff1300780c */ /* 0x000fe40006784270 */
[C---:B------:R-:W-:Y:S01]  /*0520*/  ISETP.GE.U32.AND P3, PT, R15.reuse, UR17, PT ;  /* 0x000000110f007c0c */ /* 0x040fe2000bf66070 */
[----:B------:R-:W-:Y:S01]  /*0530*/  VIADD R17, R6, 0x6 ;  /* 0x0000000606117836 */ /* 0x000fe20000000000 */
[----:B------:R-:W-:Y:S02]  /*0540*/  PLOP3.LUT P4, PT, P0, P4, PT, 0x80, 0x8 ;  /* 0x000000000008781c */ /* 0x000fe40000789070 */
[----:B------:R-:W-:-:S04]  /*0550*/  ISETP.GT.AND P3, PT, R15, -0x1, !P3 ;  /* 0xffffffff0f00780c */ /* 0x000fc80005f64270 */
[----:B------:R-:W-:Y:S01]  /*0560*/  PLOP3.LUT P3, PT, P0, P3, PT, 0x80, 0x8 ;  /* 0x000000000008781c */ /* 0x000fe20000767070 */
[----:B------:R-:W0:Y:S01]  /*0570*/  @P5 LDC.64 R20, c[0x0][0x380] ;  /* 0x0000e000ff145b82 */ /* 0x000e220000000a00 */
[----:B------:R-:W-:Y:S01]  /*0580*/  P2R R24, PR, RZ, 0x40 ;  /* 0x00000040ff187803 */ /* 0x000fe20000000000 */
[----:B------:R-:W3:Y:S06]  /*0590*/  @P5 LDG.E R29, desc[UR14][R10.64+0xc] ;  /* 0x00000c0e0a1d5981 */ /* 0x000eec000c1e1900 */
[----:B------:R-:W1:Y:S04]  /*05a0*/  @P4 LDC.64 R18, c[0x0][0x380] ;  /* 0x0000e000ff124b82 */ /* 0x000e680000000a00 */
[----:B------:R-:W3:Y:S01]  /*05b0*/  @P3 LDG.E R28, desc[UR14][R10.64+0x14] ;  /* 0x0000140e0a1c3981 */ /* 0x000ee2000c1e1900 */
[----:B----4-:R-:W-:-:S03]  /*05c0*/  @P2 I2FP.F32.U32 R13, R14 ;  /* 0x0000000e000d2245 */ /* 0x010fc60000201000 */
[----:B------:R-:W4:Y:S02]  /*05d0*/  @P6 LDC.64 R14, c[0x0][0x380] ;  /* 0x0000e000ff0e6b82 */ /* 0x000f240000000a00 */
[----:B--2---:R-:W-:Y:S01]  /*05e0*/  @P2 FFMA R2, R13, R16, R2 ;  /* 0x000000100d022223 */ /* 0x004fe20000000002 */
[----:B------:R-:W-:-:S04]  /*05f0*/  ISETP.GE.U32.AND P2, PT, R17, UR17, PT ;  /* 0x0000001111007c0c */ /* 0x000fc8000bf46070 */
[----:B------:R-:W-:Y:S02]  /*0600*/  ISETP.GT.AND P2, PT, R17, -0x1, !P2 ;  /* 0xffffffff1100780c */ /* 0x000fe40005744270 */
[----:B-----5:R-:W-:Y:S01]  /*0610*/  @P1 I2FP.F32.U32 R13, R12 ;  /* 0x0000000c000d1245 */ /* 0x020fe20000201000 */
[----:B------:R-:W2:Y:S01]  /*0620*/  @P3 LDC.64 R16, c[0x0][0x380] ;  /* 0x0000e000ff103b82 */ /* 0x000ea20000000a00 */
[----:B------:R-:W-:-:S03]  /*0630*/  PLOP3.LUT P2, PT, P0, P2, PT, 0x80, 0x8 ;  /* 0x000000000008781c */ /* 0x000fc60000745070 */
[----:B---3--:R-:W-:Y:S01]  /*0640*/  @P1 FFMA R2, R13, R25, R2 ;  /* 0x000000190d021223 */ /* 0x008fe20000000002 */
[----:B------:R-:W-:-:S05]  /*0650*/  @P6 VIADD R25, R7, 0x2 ;  /* 0x0000000207196836 */ /* 0x000fca0000000000 */
[----:B----4-:R-:W-:-:S04]  /*0660*/  @P6 IADD3 R14, P1, PT, R25, R14, RZ ;  /* 0x0000000e190e6210 */ /* 0x010fc80007f3e0ff */
[----:B------:R-:W3:Y:S01]  /*0670*/  @P2 LDC.64 R12, c[0x0][0x380] ;  /* 0x0000e000ff0c2b82 */ /* 0x000ee20000000a00 */
[----:B------:R-:W-:Y:S02]  /*0680*/  @P5 VIADD R25, R7, 0x3 ;  /* 0x0000000307195836 */ /* 0x000fe40000000000 */
[----:B------:R-:W-:-:S03]  /*0690*/  @P6 IMAD.X R15, RZ, RZ, R15, P1 ;  /* 0x000000ffff0f6224 */ /* 0x000fc600008e060f */
[----:B0-----:R-:W-:Y:S01]  /*06a0*/  @P5 IADD3 R20, P1, PT, R25, R20, RZ ;  /* 0x0000001419145210 */ /* 0x001fe20007f3e0ff */
[----:B------:R-:W-:-:S04]  /*06b0*/  @P4 VIADD R25, R7, 0x4 ;  /* 0x0000000407194836 */ /* 0x000fc80000000000 */
[----:B------:R-:W-:Y:S01]  /*06c0*/  @P5 IMAD.X R21, RZ, RZ, R21, P1 ;  /* 0x000000ffff155224 */ /* 0x000fe200008e0615 */
[----:B-1----:R-:W-:Y:S01]  /*06d0*/  @P4 IADD3 R18, P1, PT, R25, R18, RZ ;  /* 0x0000001219124210 */ /* 0x002fe20007f3e0ff */
[C---:B------:R-:W-:Y:S02]  /*06e0*/  @P3 VIADD R25, R7.reuse, 0x5 ;  /* 0x0000000507193836 */ /* 0x040fe40000000000 */
[----:B------:R-:W-:Y:S01]  /*06f0*/  @P2 VIADD R27, R7, 0x6 ;  /* 0x00000006071b2836 */ /* 0x000fe20000000000 */
[----:B------:R-:W4:Y:S01]  /*0700*/  @P5 LDG.E.U8 R20, desc[UR14][R20.64] ;  /* 0x0000000e14145981 */ /* 0x000f22000c1e1100 */
[----:B------:R-:W-:Y:S01]  /*0710*/  @P4 IMAD.X R19, RZ, RZ, R19, P1 ;  /* 0x000000ffff134224 */ /* 0x000fe200008e0613 */
[----:B--2---:R-:W-:-:S04]  /*0720*/  @P3 IADD3 R16, P1, PT, R25, R16, RZ ;  /* 0x0000001019103210 */ /* 0x004fc80007f3e0ff */
[----:B------:R-:W-:Y:S01]  /*0730*/  @P3 IADD3.X R17, PT, PT, RZ, R17, RZ, P1, !PT ;  /* 0x00000011ff113210 */ /* 0x000fe20000ffe4ff */
[----:B------:R-:W2:Y:S01]  /*0740*/  @P4 LDG.E.U8 R18, desc[UR14][R18.64] ;  /* 0x0000000e12124981 */ /* 0x000ea2000c1e1100 */
[----:B---3--:R-:W-:Y:S01]  /*0750*/  @P2 IADD3 R26, P1, PT, R27, R12, RZ ;  /* 0x0000000c1b1a2210 */ /* 0x008fe20007f3e0ff */
[----:B------:R-:W-:Y:S02]  /*0760*/  VIADD R12, R6, 0x7 ;  /* 0x00000007060c7836 */ /* 0x000fe40000000000 */
[----:B------:R-:W3:Y:S02]  /*0770*/  @P3 LDG.E.U8 R16, desc[UR14][R16.64] ;  /* 0x0000000e10103981 */ /* 0x000ee4000c1e1100 */
[----:B------:R-:W-:Y:S01]  /*0780*/  @P2 IMAD.X R27, RZ, RZ, R13, P1 ;  /* 0x000000ffff1b2224 */ /* 0x000fe200008e060d */
[----:B------:R-:W-:-:S04]  /*0790*/  ISETP.GE.U32.AND P1, PT, R12, UR17, PT ;  /* 0x000000110c007c0c */ /* 0x000fc8000bf26070 */
[----:B------:R-:W-:Y:S01]  /*07a0*/  ISETP.GT.AND P1, PT, R12, -0x1, !P1 ;  /* 0xffffffff0c00780c */ /* 0x000fe20004f24270 */
[----:B------:R-:W5:Y:S03]  /*07b0*/  @P2 LDG.E.U8 R26, desc[UR14][R26.64] ;  /* 0x0000000e1a1a2981 */ /* 0x000f66000c1e1100 */
[----:B------:R-:W-:-:S13]  /*07c0*/  PLOP3.LUT P1, PT, P0, P1, PT, 0x80, 0x8 ;  /* 0x000000000008781c */ /* 0x000fda0000723070 */
[----:B------:R-:W0:Y:S01]  /*07d0*/  @P1 LDC.64 R12, c[0x0][0x380] ;  /* 0x0000e000ff0c1b82 */ /* 0x000e220000000a00 */
[----:B------:R-:W-:Y:S01]  /*07e0*/  @P1 VIADD R25, R7, 0x7 ;  /* 0x0000000707191836 */ /* 0x000fe20000000000 */
[----:B------:R-:W5:Y:S04]  /*07f0*/  @P1 LDG.E R19, desc[UR14][R10.64+0x1c] ;  /* 0x00001c0e0a131981 */ /* 0x000f68000c1e1900 */
[----:B0-----:R-:W-:-:S05]  /*0800*/  @P1 IADD3 R12, P6, PT, R25, R12, RZ ;  /* 0x0000000c190c1210 */ /* 0x001fca0007fde0ff */
[----:B------:R-:W-:Y:S01]  /*0810*/  @P1 IMAD.X R13, RZ, RZ, R13, P6 ;  /* 0x000000ffff0d1224 */ /* 0x000fe200030e060d */
[----:B------:R-:W-:Y:S02]  /*0820*/  ISETP.NE.AND P6, PT, R24, RZ, PT ;  /* 0x000000ff1800720c */ /* 0x000fe40003fc5270 */
[----:B------:R-:W5:Y:S04]  /*0830*/  @P4 LDG.E R24, desc[UR14][R10.64+0x10] ;  /* 0x0000100e0a184981 */ /* 0x000f68000c1e1900 */
[----:B------:R-:W5:Y:S07]  /*0840*/  @P1 LDG.E.U8 R12, desc[UR14][R12.64] ;  /* 0x0000000e0c0c1981 */ /* 0x000f6e000c1e1100 */
[----:B------:R-:W2:Y:S04]  /*0850*/  @P6 LDG.E.U8 R14, desc[UR14][R14.64] ;  /* 0x0000000e0e0e6981 */ /* 0x000ea8000c1e1100 */
[----:B------:R-:W5:Y:S04]  /*0860*/  @P6 LDG.E R25, desc[UR14][R10.64+0x8] ;  /* 0x0000080e0a196981 */ /* 0x000f68000c1e1900 */
[----:B------:R0:W5:Y:S01]  /*0870*/  @P2 LDG.E R13, desc[UR14][R10.64+0x18] ;  /* 0x0000180e0a0d2981 */ /* 0x000162000c1e1900 */
[----:B------:R-:W-:-:S04]  /*0880*/  UIADD3 UR7, UPT, UPT, UR7, 0x8, URZ ;  /* 0x0000000807077890 */ /* 0x000fc8000fffe0ff */
[----:B------:R-:W-:Y:S01]  /*0890*/  UISETP.NE.AND UP1, UPT, UR7, URZ, UPT ;  /* 0x000000ff0700728c */ /* 0x000fe2000bf25270 */
[----:B------:R-:W-:Y:S02]  /*08a0*/  VIADD R22, R22, 0x8 ;  /* 0x0000000816167836 */ /* 0x000fe40000000000 */
[----:B------:R-:W-:Y:S02]  /*08b0*/  VIADD R23, R23, 0x8 ;  /* 0x0000000817177836 */ /* 0x000fe40000000000 */
[----:B------:R-:W-:Y:S02]  /*08c0*/  VIADD R6, R6, 0x8 ;  /* 0x0000000806067836 */ /* 0x000fe40000000000 */
[----:B------:R-:W-:Y:S01]  /*08d0*/  VIADD R7, R7, 0x8 ;  /* 0x0000000807077836 */ /* 0x000fe20000000000 */
[----:B----4-:R-:W-:Y:S02]  /*08e0*/  @P5 I2FP.F32.U32 R21, R20 ;  /* 0x0000001400155245 */ /* 0x010fe40000201000 */
[----:B---3--:R-:W-:-:S02]  /*08f0*/  @P3 I2FP.F32.U32 R17, R16 ;  /* 0x0000001000113245 */ /* 0x008fc40000201000 */
[----:B--2---:R-:W-:-:S05]  /*0900*/  @P6 I2FP.F32.U32 R15, R14 ;  /* 0x0000000e000f6245 */ /* 0x004fca0000201000 */
[----:B-----5:R-:W-:Y:S01]  /*0910*/  @P6 FFMA R2, R15, R25, R2 ;  /* 0x000000190f026223 */ /* 0x020fe20000000002 */
[----:B------:R-:W-:-:S03]  /*0920*/  @P4 I2FP.F32.U32 R15, R18 ;  /* 0x00000012000f4245 */ /* 0x000fc60000201000 */
[----:B------:R-:W-:-:S04]  /*0930*/  @P5 FFMA R2, R21, R29, R2 ;  /* 0x0000001d15025223 */ /* 0x000fc80000000002 */
[----:B------:R-:W-:Y:S01]  /*0940*/  @P4 FFMA R2, R15, R24, R2 ;  /* 0x000000180f024223 */ /* 0x000fe20000000002 */
[----:B------:R-:W-:-:S03]  /*0950*/  @P2 I2FP.F32.U32 R15, R26 ;  /* 0x0000001a000f2245 */ /* 0x000fc60000201000 */
[----:B------:R-:W-:Y:S01]  /*0960*/  @P3 FFMA R2, R17, R28, R2 ;  /* 0x0000001c11023223 */ /* 0x000fe20000000002 */
[----:B0-----:R-:W-:-:S03]  /*0970*/  @P1 I2FP.F32.U32 R11, R12 ;  /* 0x0000000c000b1245 */ /* 0x001fc60000201000 */
[----:B------:R-:W-:-:S04]  /*0980*/  @P2 FFMA R2, R15, R13, R2 ;  /* 0x0000000d0f022223 */ /* 0x000fc80000000002 */
[----:B------:R-:W-:Y:S01]  /*0990*/  @P1 FFMA R2, R11, R19, R2 ;  /* 0x000000130b021223 */ /* 0x000fe20000000002 */
[----:B------:R-:W-:Y:S06]  /*09a0*/  BRA.U UP1, `(.L_x_2) ;  /* 0xfffffff901607547 */ /* 0x000fec000b83ffff */
[----:B------:R-:W-:-:S07]  /*09b0*/  VIADD R22, R22, 0xfffffffd ;  /* 0xfffffffd16167836 */ /* 0x000fce0000000000 */
.L_x_1:
[----:B------:R-:W-:-:S09]  /*09c0*/  UISETP.NE.AND UP1, UPT, UR5, URZ, UPT ;  /* 0x000000ff0500728c */ /* 0x000fd2000bf25270 */
[----:B------:R-:W-:Y:S05]  /*09d0*/  BRA.U !UP1, `(.L_x_3) ;  /* 0x0000000509bc7547 */ /* 0x000fea000b800000 */
[----:B------:R-:W-:Y:S02]  /*09e0*/  UIADD3 UR7, UPT, UPT, UR5, -0x1, URZ ;  /* 0xffffffff05077890 */ /* 0x000fe4000fffe0ff */
[----:B------:R-:W-:Y:S02]  /*09f0*/  UIADD3 UR11, UPT, UPT, UR4, UR4, URZ ;  /* 0x00000004040b7290 */ /* 0x000fe4000fffe0ff */
[----:B------:R-:W-:Y:S02]  /*0a00*/  UISETP.GE.U32.AND UP1, UPT, UR7, 0x3, UPT ;  /* 0x000000030700788c */ /* 0x000fe4000bf26070 */
[----:B------:R-:W-:-:S07]  /*0a10*/  ULOP3.LUT UP2, UR10, UR11, 0x3, URZ, 0xc0, !UPT ;  /* 0x000000030b0a7892 */ /* 0x000fce000f84c0ff */
[----:B------:R-:W-:Y:S05]  /*0a20*/  BRA.U !UP1, `(.L_x_4) ;  /* 0x0000000109d47547 */ /* 0x000fea000b800000 */
[----:B------:R-:W0:Y:S01]  /*0a30*/  LDCU UR7, c[0x0][0x394] ;  /* 0x00007280ff0777ac */ /* 0x000e220008000800 */
[----:B------:R-:W-:Y:S01]  /*0a40*/  IMAD.IADD R18, R3, 0x1, R22 ;  /* 0x0000000103127824 */ /* 0x000fe200078e0216 */
[----:B------:R-:W1:Y:S03]  /*0a50*/  LDC.64 R12, c[0x0][0x398] ;  /* 0x0000e600ff0c7b82 */ /* 0x000e660000000a00 */
[C---:B------:R-:W-:Y:S02]  /*0a60*/  VIADD R20, R18.reuse, 0x1 ;  /* 0x0000000112147836 */ /* 0x040fe40000000000 */
[C---:B------:R-:W-:Y:S02]  /*0a70*/  VIADD R24, R18.reuse, 0x2 ;  /* 0x0000000212187836 */ /* 0x040fe40000000000 */
[C---:B------:R-:W-:Y:S01]  /*0a80*/  VIADD R16, R18.reuse, 0x3 ;  /* 0x0000000312107836 */ /* 0x040fe20000000000 */
[----:B0-----:R-:W-:-:S02]  /*0a90*/  ISETP.GE.U32.AND P1, PT, R18, UR7, PT ;  /* 0x0000000712007c0c */ /* 0x001fc4000bf26070 */
[----:B------:R-:W-:Y:S02]  /*0aa0*/  ISETP.GE.U32.AND P2, PT, R20, UR7, PT ;  /* 0x0000000714007c0c */ /* 0x000fe4000bf46070 */
[----:B------:R-:W-:Y:S02]  /*0ab0*/  ISETP.GT.AND P1, PT, R18, -0x1, !P1 ;  /* 0xffffffff1200780c */ /* 0x000fe40004f24270 */
[----:B------:R-:W-:Y:S02]  /*0ac0*/  ISETP.GE.U32.AND P3, PT, R24, UR7, PT ;  /* 0x0000000718007c0c */ /* 0x000fe4000bf66070 */
[----:B------:R-:W-:Y:S02]  /*0ad0*/  PLOP3.LUT P1, PT, P0, P1, PT, 0x80, 0x8 ;  /* 0x000000000008781c */ /* 0x000fe40000723070 */
[----:B------:R-:W-:Y:S02]  /*0ae0*/  ISETP.GT.AND P2, PT, R20, -0x1, !P2 ;  /* 0xffffffff1400780c */ /* 0x000fe40005744270 */
[----:B------:R-:W-:-:S02]  /*0af0*/  ISETP.GT.AND P3, PT, R24, -0x1, !P3 ;  /* 0xffffffff1800780c */ /* 0x000fc40005f64270 */
[C---:B------:R-:W-:Y:S02]  /*0b00*/  ISETP.GE.U32.AND P4, PT, R16.reuse, UR7, PT ;  /* 0x0000000710007c0c */ /* 0x040fe4000bf86070 */
[----:B------:R-:W-:Y:S02]  /*0b10*/  PLOP3.LUT P2, PT, P0, P2, PT, 0x80, 0x8 ;  /* 0x000000000008781c */ /* 0x000fe40000745070 */
[----:B------:R-:W-:Y:S02]  /*0b20*/  PLOP3.LUT P3, PT, P0, P3, PT, 0x80, 0x8 ;  /* 0x000000000008781c */ /* 0x000fe40000767070 */
[----:B------:R-:W-:Y:S01]  /*0b30*/  ISETP.GT.AND P4, PT, R16, -0x1, !P4 ;  /* 0xffffffff1000780c */ /* 0x000fe20006784270 */
[----:B------:R-:W0:Y:S01]  /*0b40*/  @P1 LDC.64 R14, c[0x0][0x380] ;  /* 0x0000e000ff0e1b82 */ /* 0x000e220000000a00 */
[----:B------:R-:W-:Y:S02]  /*0b50*/  @P1 IMAD R17, R5, UR7, R18 ;  /* 0x0000000705111c24 */ /* 0x000fe4000f8e0212 */
[----:B------:R-:W-:-:S05]  /*0b60*/  PLOP3.LUT P4, PT, P0, P4, PT, 0x80, 0x8 ;  /* 0x000000000008781c */ /* 0x000fca0000789070 */
[----:B------:R-:W2:Y:S01]  /*0b70*/  @P2 LDC.64 R8, c[0x0][0x380] ;  /* 0x0000e000ff082b82 */ /* 0x000ea20000000a00 */
[----:B------:R-:W-:-:S07]  /*0b80*/  @P2 IMAD R19, R5, UR7, R20 ;  /* 0x0000000705132c24 */ /* 0x000fce000f8e0214 */
[----:B------:R-:W3:Y:S08]  /*0b90*/  @P3 LDC.64 R10, c[0x0][0x380] ;  /* 0x0000e000ff0a3b82 */ /* 0x000ef00000000a00 */
[----:B------:R-:W4:Y:S01]  /*0ba0*/  @P4 LDC.64 R6, c[0x0][0x380] ;  /* 0x0000e000ff064b82 */ /* 0x000f220000000a00 */
[----:B0-----:R-:W-:Y:S01]  /*0bb0*/  @P1 IADD3 R14, P6, PT, R17, R14, RZ ;  /* 0x0000000e110e1210 */ /* 0x001fe20007fde0ff */
[----:B------:R-:W-:-:S04]  /*0bc0*/  @P3 IMAD R17, R5, UR7, R24 ;  /* 0x0000000705113c24 */ /* 0x000fc8000f8e0218 */
[----:B------:R-:W-:Y:S01]  /*0bd0*/  @P1 IMAD.X R15, RZ, RZ, R15, P6 ;  /* 0x000000ffff0f1224 */ /* 0x000fe200030e060f */
[----:B--2---:R-:W-:Y:S01]  /*0be0*/  @P2 IADD3 R8, P5, PT, R19, R8, RZ ;  /* 0x0000000813082210 */ /* 0x004fe20007fbe0ff */
[----:B------:R-:W-:-:S03]  /*0bf0*/  @P4 IMAD R19, R5, UR7, R16 ;  /* 0x0000000705134c24 */ /* 0x000fc6000f8e0210 */
[----:B------:R-:W2:Y:S01]  /*0c00*/  @P1 LDG.E.U8 R14, desc[UR14][R14.64] ;  /* 0x0000000e0e0e1981 */ /* 0x000ea2000c1e1100 */
[----:B------:R-:W-:Y:S01]  /*0c10*/  @P2 IMAD.X R9, RZ, RZ, R9, P5 ;  /* 0x000000ffff092224 */ /* 0x000fe200028e0609 */
[----:B---3--:R-:W-:Y:S02]  /*0c20*/  @P3 IADD3 R10, P6, PT, R17, R10, RZ ;  /* 0x0000000a110a3210 */ /* 0x008fe40007fde0ff */
[----:B------:R-:W-:Y:S02]  /*0c30*/  IADD3 R17, PT, PT, R22, UR13, RZ ;  /* 0x0000000d16117c10 */ /* 0x000fe4000fffe0ff */
[----:B------:R-:W3:Y:S03]  /*0c40*/  @P2 LDG.E.U8 R8, desc[UR14][R8.64] ;  /* 0x0000000e08082981 */ /* 0x000ee6000c1e1100 */
[----:B-1----:R-:W-:Y:S01]  /*0c50*/  IMAD.WIDE R12, R17, 0x4, R12 ;  /* 0x00000004110c7825 */ /* 0x002fe200078e020c */
[----:B----4-:R-:W-:-:S03]  /*0c60*/  @P4 IADD3 R6, P5, PT, R19, R6, RZ ;  /* 0x0000000613064210 */ /* 0x010fc60007fbe0ff */
[----:B------:R-:W-:Y:S01]  /*0c70*/  @P3 IMAD.X R11, RZ, RZ, R11, P6 ;  /* 0x000000ffff0b3224 */ /* 0x000fe200030e060b */
[----:B------:R-:W4:Y:S01]  /*0c80*/  @P1 LDG.E R16, desc[UR14][R12.64] ;  /* 0x0000000e0c101981 */ /* 0x000f22000c1e1900 */
[----:B------:R-:W-:-:S03]  /*0c90*/  @P4 IMAD.X R7, RZ, RZ, R7, P5 ;  /* 0x000000ffff074224 */ /* 0x000fc600028e0607 */
[----:B------:R-:W5:Y:S04]  /*0ca0*/  @P3 LDG.E.U8 R10, desc[UR14][R10.64] ;  /* 0x0000000e0a0a3981 */ /* 0x000f68000c1e1100 */
[----:B------:R-:W5:Y:S04]  /*0cb0*/  @P2 LDG.E R18, desc[UR14][R12.64+0x4] ;  /* 0x0000040e0c122981 */ /* 0x000f68000c1e1900 */
[----:B------:R-:W5:Y:S04]  /*0cc0*/  @P4 LDG.E.U8 R6, desc[UR14][R6.64] ;  /* 0x0000000e06064981 */ /* 0x000f68000c1e1100 */
[----:B------:R-:W5:Y:S04]  /*0cd0*/  @P3 LDG.E R19, desc[UR14][R12.64+0x8] ;  /* 0x0000080e0c133981 */ /* 0x000f68000c1e1900 */
[----:B------:R-:W5:Y:S01]  /*0ce0*/  @P4 LDG.E R20, desc[UR14][R12.64+0xc] ;  /* 0x00000c0e0c144981 */ /* 0x000f62000c1e1900 */
[----:B------:R-:W-:Y:S01]  /*0cf0*/  VIADD R22, R22, 0x4 ;  /* 0x0000000416167836 */ /* 0x000fe20000000000 */
[----:B--2---:R-:W-:-:S02]  /*0d00*/  @P1 I2FP.F32.U32 R15, R14 ;  /* 0x0000000e000f1245 */ /* 0x004fc40000201000 */
[----:B---3--:R-:W-:-:S03]  /*0d10*/  @P2 I2FP.F32.U32 R17, R8 ;  /* 0x0000000800112245 */ /* 0x008fc60000201000 */
[----:B----4-:R-:W-:Y:S01]  /*0d20*/  @P1 FFMA R2, R15, R16, R2 ;  /* 0x000000100f021223 */ /* 0x010fe20000000002 */
[----:B-----5:R-:W-:-:S03]  /*0d30*/  @P3 I2FP.F32.U32 R9, R10 ;  /* 0x0000000a00093245 */ /* 0x020fc60000201000 */
[----:B------:R-:W-:Y:S01]  /*0d40*/  @P2 FFMA R2, R17, R18, R2 ;  /* 0x0000001211022223 */ /* 0x000fe20000000002 */
[----:B------:R-:W-:-:S03]  /*0d50*/  @P4 I2FP.F32.U32 R15, R6 ;  /* 0x00000006000f4245 */ /* 0x000fc60000201000 */
[----:B------:R-:W-:-:S04]  /*0d60*/  @P3 FFMA R2, R9, R19, R2 ;  /* 0x0000001309023223 */ /* 0x000fc80000000002 */
[----:B------:R-:W-:-:S07]  /*0d70*/  @P4 FFMA R2, R15, R20, R2 ;  /* 0x000000140f024223 */ /* 0x000fce0000000002 */
.L_x_4:
[----:B------:R-:W-:Y:S05]  /*0d80*/  BRA.U !UP2, `(.L_x_3) ;  /* 0x000000010ad07547 */ /* 0x000fea000b800000 */
[----:B------:R-:W-:Y:S02]  /*0d90*/  UISETP.NE.AND UP1, UPT, UR10, 0x1, UPT ;  /* 0x000000010a00788c */ /* 0x000fe4000bf25270 */
[----:B------:R-:W-:-:S07]  /*0da0*/  ULOP3.LUT UP2, URZ, UR11, 0x1, URZ, 0xc0, !UPT ;  /* 0x000000010bff7892 */ /* 0x000fce000f84c0ff */
[----:B------:R-:W-:Y:S05]  /*0db0*/  BRA.U !UP1, `(.L_x_5) ;  /* 0x0000000109747547 */ /* 0x000fea000b800000 */
[----:B------:R-:W0:Y:S01]  /*0dc0*/  LDCU UR7, c[0x0][0x394] ;  /* 0x00007280ff0777ac */ /* 0x000e220008000800 */
[----:B------:R-:W-:Y:S01]  /*0dd0*/  IMAD.IADD R14, R3, 0x1, R22 ;  /* 0x00000001030e7824 */ /* 0x000fe200078e0216 */
[----:B------:R-:W1:Y:S03]  /*0de0*/  LDC.64 R10, c[0x0][0x398] ;  /* 0x0000e600ff0a7b82 */ /* 0x000e660000000a00 */
[C---:B------:R-:W-:Y:S01]  /*0df0*/  VIADD R12, R14.reuse, 0x1 ;  /* 0x000000010e0c7836 */ /* 0x040fe20000000000 */
[----:B0-----:R-:W-:-:S04]  /*0e00*/  ISETP.GE.U32.AND P1, PT, R14, UR7, PT ;  /* 0x000000070e007c0c */ /* 0x001fc8000bf26070 */
[----:B------:R-:W-:Y:S02]  /*0e10*/  ISETP.GE.U32.AND P2, PT, R12, UR7, PT ;  /* 0x000000070c007c0c */ /* 0x000fe4000bf46070 */
[----:B------:R-:W-:Y:S02]  /*0e20*/  ISETP.GT.AND P1, PT, R14, -0x1, !P1 ;  /* 0xffffffff0e00780c */ /* 0x000fe40004f24270 */
[----:B------:R-:W-:Y:S02]  /*0e30*/  ISETP.GT.AND P2, PT, R12, -0x1, !P2 ;  /* 0xffffffff0c00780c */ /* 0x000fe40005744270 */
[----:B------:R-:W-:Y:S02]  /*0e40*/  PLOP3.LUT P1, PT, P0, P1, PT, 0x80, 0x8 ;  /* 0x000000000008781c */ /* 0x000fe40000723070 */
[----:B------:R-:W-:-:S11]  /*0e50*/  PLOP3.LUT P2, PT, P0, P2, PT, 0x80, 0x8 ;  /* 0x000000000008781c */ /* 0x000fd60000745070 */
[----:B------:R-:W0:Y:S01]  /*0e60*/  @P1 LDC.64 R8, c[0x0][0x380] ;  /* 0x0000e000ff081b82 */ /* 0x000e220000000a00 */
[C---:B------:R-:W-:Y:S02]  /*0e70*/  @P1 IMAD R13, R5.reuse, UR7, R14 ;  /* 0x00000007050d1c24 */ /* 0x040fe4000f8e020e */
[----:B------:R-:W-:-:S05]  /*0e80*/  @P2 IMAD R15, R5, UR7, R12 ;  /* 0x00000007050f2c24 */ /* 0x000fca000f8e020c */
[----:B------:R-:W2:Y:S01]  /*0e90*/  @P2 LDC.64 R6, c[0x0][0x380] ;  /* 0x0000e000ff062b82 */ /* 0x000ea20000000a00 */
[----:B0-----:R-:W-:Y:S01]  /*0ea0*/  @P1 IADD3 R8, P3, PT, R13, R8, RZ ;  /* 0x000000080d081210 */ /* 0x001fe20007f7e0ff */
[----:B------:R-:W-:-:S04]  /*0eb0*/  VIADD R13, R22, UR13 ;  /* 0x0000000d160d7c36 */ /* 0x000fc80008000000 */
[----:B------:R-:W-:Y:S02]  /*0ec0*/  @P1 IMAD.X R9, RZ, RZ, R9, P3 ;  /* 0x000000ffff091224 */ /* 0x000fe400018e0609 */
[----:B-1----:R-:W-:Y:S01]  /*0ed0*/  IMAD.WIDE R10, R13, 0x4, R10 ;  /* 0x000000040d0a7825 */ /* 0x002fe200078e020a */
[----:B--2---:R-:W-:Y:S02]  /*0ee0*/  @P2 IADD3 R6, P4, PT, R15, R6, RZ ;  /* 0x000000060f062210 */ /* 0x004fe40007f9e0ff */
[----:B------:R-:W2:Y:S03]  /*0ef0*/  @P1 LDG.E.U8 R8, desc[UR14][R8.64] ;  /* 0x0000000e08081981 */ /* 0x000ea6000c1e1100 */
[----:B------:R-:W-:Y:S01]  /*0f00*/  @P2 IMAD.X R7, RZ, RZ, R7, P4 ;  /* 0x000000ffff072224 */ /* 0x000fe200020e0607 */
[----:B------:R-:W3:Y:S04]  /*0f10*/  @P1 LDG.E R12, desc[UR14][R10.64] ;  /* 0x0000000e0a0c1981 */ /* 0x000ee8000c1e1900 */
[----:B------:R-:W4:Y:S04]  /*0f20*/  @P2 LDG.E.U8 R6, desc[UR14][R6.64] ;  /* 0x0000000e06062981 */ /* 0x000f28000c1e1100 */
[----:B------:R-:W5:Y:S01]  /*0f30*/  @P2 LDG.E R14, desc[UR14][R10.64+0x4] ;  /* 0x0000040e0a0e2981 */ /* 0x000f62000c1e1900 */
[----:B------:R-:W-:Y:S01]  /*0f40*/  VIADD R22, R22, 0x2 ;  /* 0x0000000216167836 */ /* 0x000fe20000000000 */
[----:B--2---:R-:W-:-:S05]  /*0f50*/  @P1 I2FP.F32.U32 R13, R8 ;  /* 0x00000008000d1245 */ /* 0x004fca0000201000 */
[----:B---3--:R-:W-:Y:S01]  /*0f60*/  @P1 FFMA R2, R13, R12, R2 ;  /* 0x0000000c0d021223 */ /* 0x008fe20000000002 */
[----:B----4-:R-:W-:-:S05]  /*0f70*/  @P2 I2FP.F32.U32 R15, R6 ;  /* 0x00000006000f2245 */ /* 0x010fca0000201000 */
[----:B-----5:R-:W-:-:S07]  /*0f80*/  @P2 FFMA R2, R15, R14, R2 ;  /* 0x0000000e0f022223 */ /* 0x020fce0000000002 */
.L_x_5:
[----:B------:R-:W-:Y:S05]  /*0f90*/  BRA.U !UP2, `(.L_x_3) ;  /* 0x000000010a4c7547 */ /* 0x000fea000b800000 */
[----:B------:R-:W0:Y:S01]  /*0fa0*/  LDCU UR7, c[0x0][0x394] ;  /* 0x00007280ff0777ac */ /* 0x000e220008000800 */
[----:B------:R-:W-:Y:S01]  /*0fb0*/  IMAD.IADD R8, R3, 0x1, R22 ;  /* 0x0000000103087824 */ /* 0x000fe200078e0216 */
[----:B------:R-:W-:Y:S04]  /*0fc0*/  BSSY.RECONVERGENT B0, `(.L_x_3) ;  /* 0x0000010000007945 */ /* 0x000fe80003800200 */
[----:B0-----:R-:W-:-:S04]  /*0fd0*/  ISETP.GE.U32.AND P1, PT, R8, UR7, PT ;  /* 0x0000000708007c0c */ /* 0x001fc8000bf26070 */
[----:B------:R-:W-:-:S04]  /*0fe0*/  ISETP.GT.AND P1, PT, R8, -0x1, !P1 ;  /* 0xffffffff0800780c */ /* 0x000fc80004f24270 */
[----:B------:R-:W-:-:S13]  /*0ff0*/  PLOP3.LUT P1, PT, P0, P1, PT, 0x80, 0x8 ;  /* 0x000000000008781c */ /* 0x000fda0000723070 */
[----:B------:R-:W-:Y:S05]  /*1000*/  @!P1 BRA `(.L_x_6) ;  /* 0x00000000002c9947 */ /* 0x000fea0003800000 */
[----:B------:R-:W0:Y:S01]  /*1010*/  LDCU.64 UR10, c[0x0][0x380] ;  /* 0x00007000ff0a77ac */ /* 0x000e220008000a00 */
[----:B------:R-:W1:Y:S01]  /*1020*/  LDC.64 R6, c[0x0][0x398] ;  /* 0x0000e600ff067b82 */ /* 0x000e620000000a00 */
[----:B------:R-:W-:-:S05]  /*1030*/  IMAD R5, R5, UR7, R8 ;  /* 0x0000000705057c24 */ /* 0x000fca000f8e0208 */
[----:B0-----:R-:W-:Y:S01]  /*1040*/  IADD3 R8, P0, PT, R5, UR10, RZ ;  /* 0x0000000a05087c10 */ /* 0x001fe2000ff1e0ff */
[----:B------:R-:W-:-:S04]  /*1050*/  VIADD R5, R22, UR13 ;  /* 0x0000000d16057c36 */ /* 0x000fc80008000000 */
[----:B------:R-:W-:Y:S02]  /*1060*/  IMAD.X R9, RZ, RZ, UR11, P0 ;  /* 0x0000000bff097e24 */ /* 0x000fe400080e06ff */
[----:B-1----:R-:W-:-:S03]  /*1070*/  IMAD.WIDE R6, R5, 0x4, R6 ;  /* 0x0000000405067825 */ /* 0x002fc600078e0206 */
[----:B------:R-:W2:Y:S04]  /*1080*/  LDG.E.U8 R8, desc[UR14][R8.64] ;  /* 0x0000000e08087981 */ /* 0x000ea8000c1e1100 */
[----:B------:R-:W3:Y:S01]  /*1090*/  LDG.E R6, desc[UR14][R6.64] ;  /* 0x0000000e06067981 */ /* 0x000ee2000c1e1900 */
[----:B--2---:R-:W-:-:S05]  /*10a0*/  I2FP.F32.U32 R5, R8 ;  /* 0x0000000800057245 */ /* 0x004fca0000201000 */
[----:B---3--:R-:W-:-:S07]  /*10b0*/  FFMA R2, R5, R6, R2 ;  /* 0x0000000605027223 */ /* 0x008fce0000000002 */
.L_x_6:
[----:B------:R-:W-:Y:S05]  /*10c0*/  BSYNC.RECONVERGENT B0 ;  /* 0x0000000000007941 */ /* 0x000fea0003800200 */
.L_x_3:
[----:B------:R-:W-:Y:S05]  /*10d0*/  BRA.U UP0, `(.L_x_7) ;  /* 0xfffffff100347547 */ /* 0x000fea000b83ffff */
.L_x_0:
[----:B------:R-:W0:Y:S01]  /*10e0*/  LDCU UR7, c[0x0][0x394] ;  /* 0x00007280ff0777ac */ /* 0x000e220008000800 */
[----:B------:R-:W1:Y:S01]  /*10f0*/  F2I.U32.TRUNC.NTZ R7, R2 ;  /* 0x0000000200077305 */ /* 0x000e62000020f000 */
[----:B------:R-:W2:Y:S01]  /*1100*/  LDCU.64 UR10, c[0x0][0x388] ;  /* 0x00007100ff0a77ac */ /* 0x000ea20008000a00 */
[----:B0-----:R-:W-:-:S05]  /*1110*/  IMAD R0, R0, UR7, R3 ;  /* 0x0000000700007c24 */ /* 0x001fca000f8e0203 */
[----:B--2---:R-:W-:-:S04]  /*1120*/  IADD3 R4, P0, PT, R0, UR10, RZ ;  /* 0x0000000a00047c10 */ /* 0x004fc8000ff1e0ff */
[----:B------:R-:W-:-:S05]  /*1130*/  LEA.HI.X.SX32 R5, R0, UR11, 0x1, P0 ;  /* 0x0000000b00057c11 */ /* 0x000fca00080f0eff */
[----:B-1----:R-:W-:Y:S01]  /*1140*/  STG.E.U8 desc[UR14][R4.64], R7 ;  /* 0x0000000704007986 */ /* 0x002fe2000c10110e */
[----:B------:R-:W-:Y:S05]  /*1150*/  EXIT ;  /* 0x000000000000794d */ /* 0x000fea0003800000 */
.L_x_8:
[----:B------:R-:W-:-:S00]  /*1160*/  BRA `(.L_x_8) ;  /* 0xfffffffc00fc7947 */ /* 0x000fc0000383ffff */
[----:B------:R-:W-:-:S00]  /*1170*/  NOP ;  /* 0x0000000000007918 */ /* 0x000fc00000000000 */
        /* <DEDUP_REMOVED lines=8> */
.L_x_9:


//--------------------- .nv.shared.reserved.0     --------------------------
	.section	.nv.shared.reserved.0,"aw",@nobits
	.weak		__nv_reservedSMEM_offset_0_alias
	.size		__nv_reservedSMEM_offset_0_alias, 0, 64
	.other		__nv_reservedSMEM_offset_0_alias,@"STO_CUDA_RESERVED_SHARED STV_DEFAULT"
__nv_reservedSMEM_offset_0_alias:
	.zero		0
	.zero		64


//--------------------- .nv.constant0._Z12gaussianBlurPhS_jjPfi --------------------------
	.section	.nv.constant0._Z12gaussianBlurPhS_jjPfi,"a",@progbits
	.sectionflags	@""
	.align	4
.nv.constant0._Z12gaussianBlurPhS_jjPfi:
	.zero		932


//--------------------- SYMBOLS --------------------------

	.type		.nv.reservedSmem.offset0,@object
	.size		.nv.reservedSmem.offset0,0x4
